//
// Generated by NVIDIA NVVM Compiler
//
// Compiler Build ID: CL-36424714
// Cuda compilation tools, release 13.0, V13.0.88
// Based on NVVM 20.0.0
//

.version 9.0
.target sm_100
.address_size 64

	// .globl	_Z25get_maximum_vector_kernelPKfiPf
// _ZZ25get_maximum_vector_kernelPKfiPfE5sdata has been demoted

.visible .entry _Z25get_maximum_vector_kernelPKfiPf(
	.param .u64 .ptr .align 1 _Z25get_maximum_vector_kernelPKfiPf_param_0,
	.param .u32 _Z25get_maximum_vector_kernelPKfiPf_param_1,
	.param .u64 .ptr .align 1 _Z25get_maximum_vector_kernelPKfiPf_param_2
)
{
	.reg .pred 	%p<7>;
	.reg .b32 	%r<18>;
	.reg .b32 	%f<14>;
	.reg .b64 	%rd<9>;
	// demoted variable
	.shared .align 4 .b8 _ZZ25get_maximum_vector_kernelPKfiPfE5sdata[1024];
	ld.param.u64 	%rd1, [_Z25get_maximum_vector_kernelPKfiPf_param_0];
	ld.param.u32 	%r8, [_Z25get_maximum_vector_kernelPKfiPf_param_1];
	ld.param.u64 	%rd2, [_Z25get_maximum_vector_kernelPKfiPf_param_2];
	mov.u32 	%r1, %tid.x;
	mov.u32 	%r9, %ctaid.y;
	mov.u32 	%r10, %nctaid.x;
	mov.u32 	%r11, %ctaid.x;
	mad.lo.s32 	%r2, %r9, %r10, %r11;
	mov.u32 	%r17, %ntid.x;
	mad.lo.s32 	%r4, %r2, %r17, %r1;
	setp.ge.s32 	%p1, %r4, %r8;
	mov.f32 	%f13, 0f00000000;
	@%p1 bra 	$L__BB0_2;
	cvta.to.global.u64 	%rd3, %rd1;
	mul.lo.s32 	%r12, %r4, 3;
	mul.wide.s32 	%rd4, %r12, 4;
	add.s64 	%rd5, %rd3, %rd4;
	ld.global.f32 	%f5, [%rd5];
	ld.global.f32 	%f6, [%rd5+4];
	mul.f32 	%f7, %f6, %f6;
	fma.rn.f32 	%f8, %f5, %f5, %f7;
	ld.global.f32 	%f9, [%rd5+8];
	fma.rn.f32 	%f10, %f9, %f9, %f8;
	sqrt.rn.f32 	%f13, %f10;
$L__BB0_2:
	shl.b32 	%r13, %r1, 2;
	mov.u32 	%r14, _ZZ25get_maximum_vector_kernelPKfiPfE5sdata;
	add.s32 	%r5, %r14, %r13;
	st.shared.f32 	[%r5], %f13;
	bar.sync 	0;
	setp.lt.u32 	%p2, %r17, 2;
	@%p2 bra 	$L__BB0_7;
$L__BB0_3:
	mov.u32 	%r6, %r17;
	shr.u32 	%r17, %r6, 1;
	setp.ge.u32 	%p3, %r1, %r17;
	@%p3 bra 	$L__BB0_6;
	ld.shared.f32 	%f11, [%r5];
	shl.b32 	%r15, %r17, 2;
	add.s32 	%r16, %r5, %r15;
	ld.shared.f32 	%f3, [%r16];
	setp.geu.f32 	%p4, %f11, %f3;
	@%p4 bra 	$L__BB0_6;
	st.shared.f32 	[%r5], %f3;
$L__BB0_6:
	bar.sync 	0;
	setp.gt.u32 	%p5, %r6, 3;
	@%p5 bra 	$L__BB0_3;
$L__BB0_7:
	setp.ne.s32 	%p6, %r1, 0;
	@%p6 bra 	$L__BB0_9;
	ld.shared.f32 	%f12, [_ZZ25get_maximum_vector_kernelPKfiPfE5sdata];
	cvta.to.global.u64 	%rd6, %rd2;
	mul.wide.s32 	%rd7, %r2, 4;
	add.s64 	%rd8, %rd6, %rd7;
	st.global.f32 	[%rd8], %f12;
$L__BB0_9:
	ret;

}


// ===== COMPILED SASS (sm_100) =====

	.target	sm_100

	.elftype	@"ET_EXEC"


//--------------------- .note.nv.tkinfo           --------------------------
	.section	.note.nv.tkinfo,"",@"SHT_NOTE"
	.sectionflags	@"SHF_NOTE_NV_TKINFO"
	.tkinfo
        /*0018*/ 	.word	0x00000002
        /*0030*/ 	.string	""
        /*0030*/ 	.string	"ptxas"
        /*0030*/ 	.string	"Cuda compilation tools, release 13.0, V13.0.88"
        /*0030*/ 	.string	"Build cuda_13.0.r13.0/compiler.36424714_0"
        /*0030*/ 	.string	"-arch sm_100 -m 64 "



//--------------------- .note.nv.cuinfo           --------------------------
	.section	.note.nv.cuinfo,"",@"SHT_NOTE"
	.sectionflags	@"SHF_NOTE_NV_CUINFO"
        /*0018*/ 	.short	0x0002
        /*001a*/ 	.short	0x0064
        /*001c*/ 	.short	0x0082
	.zero		2


//--------------------- .nv.info                  --------------------------
	.section	.nv.info,"",@"SHT_CUDA_INFO"
	.align	4


	//----- nvinfo : EIATTR_REGCOUNT
	.align		4
        /*0000*/ 	.byte	0x04, 0x2f
        /*0002*/ 	.short	(.L_1 - .L_0)
	.align		4
.L_0:
        /*0004*/ 	.word	index@(_Z25get_maximum_vector_kernelPKfiPf)
        /*0008*/ 	.word	0x0000000d


	//----- nvinfo : EIATTR_FRAME_SIZE
	.align		4
.L_1:
        /*000c*/ 	.byte	0x04, 0x11
        /*000e*/ 	.short	(.L_3 - .L_2)
	.align		4
.L_2:
        /*0010*/ 	.word	index@($__internal_0_$__cuda_sm20_sqrt_rn_f32_slowpath)
        /*0014*/ 	.word	0x00000000


	//----- nvinfo : EIATTR_FRAME_SIZE
	.align		4
.L_3:
        /*0018*/ 	.byte	0x04, 0x11
        /*001a*/ 	.short	(.L_5 - .L_4)
	.align		4
.L_4:
        /*001c*/ 	.word	index@(_Z25get_maximum_vector_kernelPKfiPf)
        /*0020*/ 	.word	0x00000000


	//----- nvinfo : EIATTR_MIN_STACK_SIZE
	.align		4
.L_5:
        /*0024*/ 	.byte	0x04, 0x12
        /*0026*/ 	.short	(.L_7 - .L_6)
	.align		4
.L_6:
        /*0028*/ 	.word	index@(_Z25get_maximum_vector_kernelPKfiPf)
        /*002c*/ 	.word	0x00000000
.L_7:


//--------------------- .nv.compat                --------------------------
	.section	.nv.compat,"",@"SHT_CUDA_COMPAT_INFO"
	.align	4
        /*0000*/ 	.byte	0x02, 0x09, 0x00, 0x00, 0x02, 0x02, 0x01, 0x00, 0x02, 0x05, 0x05, 0x00, 0x03, 0x07, 0x01, 0x01
        /*0010*/ 	.byte	0x02, 0x03, 0x00, 0x00, 0x02, 0x06, 0x01, 0x00, 0x04, 0x0b, 0x08, 0x00, 0x01, 0x00, 0x00, 0x00
        /*0020*/ 	.byte	0x00, 0x00, 0x00, 0x00


//--------------------- .nv.info._Z25get_maximum_vector_kernelPKfiPf --------------------------
	.section	.nv.info._Z25get_maximum_vector_kernelPKfiPf,"",@"SHT_CUDA_INFO"
	.sectionflags	@""
	.align	4


	//----- nvinfo : EIATTR_CUDA_API_VERSION
	.align		4
        /*0000*/ 	.byte	0x04, 0x37
        /*0002*/ 	.short	(.L_9 - .L_8)
.L_8:
        /*0004*/ 	.word	0x00000082


	//----- nvinfo : EIATTR_KPARAM_INFO
	.align		4
.L_9:
        /*0008*/ 	.byte	0x04, 0x17
        /*000a*/ 	.short	(.L_11 - .L_10)
.L_10:
        /*000c*/ 	.word	0x00000000
        /*0010*/ 	.short	0x0002
        /*0012*/ 	.short	0x0010
        /*0014*/ 	.byte	0x00, 0xf5, 0x21, 0x00


	//----- nvinfo : EIATTR_KPARAM_INFO
	.align		4
.L_11:
        /*0018*/ 	.byte	0x04, 0x17
        /*001a*/ 	.short	(.L_13 - .L_12)
.L_12:
        /*001c*/ 	.word	0x00000000
        /*0020*/ 	.short	0x0001
        /*0022*/ 	.short	0x0008
        /*0024*/ 	.byte	0x00, 0xf0, 0x11, 0x00


	//----- nvinfo : EIATTR_KPARAM_INFO
	.align		4
.L_13:
        /*0028*/ 	.byte	0x04, 0x17
        /*002a*/ 	.short	(.L_15 - .L_14)
.L_14:
        /*002c*/ 	.word	0x00000000
        /*0030*/ 	.short	0x0000
        /*0032*/ 	.short	0x0000
        /*0034*/ 	.byte	0x00, 0xf5, 0x21, 0x00


	//----- nvinfo : EIATTR_SPARSE_MMA_MASK
	.align		4
.L_15:
        /*0038*/ 	.byte	0x03, 0x50
        /*003a*/ 	.short	0x0000


	//----- nvinfo : EIATTR_MAXREG_COUNT
	.align		4
        /*003c*/ 	.byte	0x03, 0x1b
        /*003e*/ 	.short	0x00ff


	//----- nvinfo : EIATTR_NUM_BARRIERS
	.align		4
        /*0040*/ 	.byte	0x02, 0x4c
        /*0042*/ 	.byte	0x01
	.zero		1


	//----- nvinfo : EIATTR_MERCURY_ISA_VERSION
	.align		4
        /*0044*/ 	.byte	0x03, 0x5f
        /*0046*/ 	.short	0x0101


	//----- nvinfo : EIATTR_VRC_CTA_INIT_COUNT
	.align		4
        /*0048*/ 	.byte	0x02, 0x4a
	.zero		1
	.zero		1


	//----- nvinfo : EIATTR_EXIT_INSTR_OFFSETS
	.align		4
        /*004c*/ 	.byte	0x04, 0x1c
        /*004e*/ 	.short	(.L_17 - .L_16)


	//   ....[0]....
.L_16:
        /*0050*/ 	.word	0x000003d0


	//   ....[1]....
        /*0054*/ 	.word	0x00000450


	//----- nvinfo : EIATTR_CRS_STACK_SIZE
	.align		4
.L_17:
        /*0058*/ 	.byte	0x04, 0x1e
        /*005a*/ 	.short	(.L_19 - .L_18)
.L_18:
        /*005c*/ 	.word	0x00000000


	//----- nvinfo : EIATTR_CBANK_PARAM_SIZE
	.align		4
.L_19:
        /*0060*/ 	.byte	0x03, 0x19
        /*0062*/ 	.short	0x0018


	//----- nvinfo : EIATTR_PARAM_CBANK
	.align		4
        /*0064*/ 	.byte	0x04, 0x0a
        /*0066*/ 	.short	(.L_21 - .L_20)
	.align		4
.L_20:
        /*0068*/ 	.word	index@(.nv.constant0._Z25get_maximum_vector_kernelPKfiPf)
        /*006c*/ 	.short	0x0380
        /*006e*/ 	.short	0x0018


	//----- nvinfo : EIATTR_SW_WAR
	.align		4
.L_21:
        /*0070*/ 	.byte	0x04, 0x36
        /*0072*/ 	.short	(.L_23 - .L_22)
.L_22:
        /*0074*/ 	.word	0x00000008
.L_23:


//--------------------- .nv.callgraph             --------------------------
	.section	.nv.callgraph,"",@"SHT_CUDA_CALLGRAPH"
	.align	4
	.sectionentsize	8
	.align		4
        /*0000*/ 	.word	0x00000000
	.align		4
        /*0004*/ 	.word	0xffffffff
	.align		4
        /*0008*/ 	.word	0x00000000
	.align		4
        /*000c*/ 	.word	0xfffffffe
	.align		4
        /*0010*/ 	.word	0x00000000
	.align		4
        /*0014*/ 	.word	0xfffffffd
	.align		4
        /*0018*/ 	.word	0x00000000
	.align		4
        /*001c*/ 	.word	0xfffffffc


//--------------------- .text._Z25get_maximum_vector_kernelPKfiPf --------------------------
	.section	.text._Z25get_maximum_vector_kernelPKfiPf,"ax",@progbits
	.align	128
        .global         _Z25get_maximum_vector_kernelPKfiPf
        .type           _Z25get_maximum_vector_kernelPKfiPf,@function
        .size           _Z25get_maximum_vector_kernelPKfiPf,(.L_x_10 - _Z25get_maximum_vector_kernelPKfiPf)
        .other          _Z25get_maximum_vector_kernelPKfiPf,@"STO_CUDA_ENTRY STV_DEFAULT"
_Z25get_maximum_vector_kernelPKfiPf:
.text._Z25get_maximum_vector_kernelPKfiPf:
[----:B------:R-:W-:Y:S01]  /*0000*/  LDC R1, c[0x0][0x37c] ;  /* 0x0000df00ff017b82 */ /* 0x000fe20000000800 */
[----:B------:R-:W0:Y:S07]  /*0010*/  S2R R5, SR_CTAID.X ;  /* 0x0000000000057919 */ /* 0x000e2e0000002500 */
[----:B------:R-:W0:Y:S01]  /*0020*/  S2UR UR4, SR_CTAID.Y ;  /* 0x00000000000479c3 */ /* 0x000e220000002600 */
[----:B------:R-:W1:Y:S01]  /*0030*/  LDCU UR8, c[0x0][0x388] ;  /* 0x00007100ff0877ac */ /* 0x000e620008000800 */
[----:B------:R-:W-:Y:S01]  /*0040*/  BSSY.RECONVERGENT B0, `(.L_x_0) ;  /* 0x0000021000007945 */ /* 0x000fe20003800200 */
[----:B------:R-:W2:Y:S01]  /*0050*/  S2R R3, SR_TID.X ;  /* 0x0000000000037919 */ /* 0x000ea20000002100 */
[----:B------:R-:W3:Y:S04]  /*0060*/  LDCU.64 UR6, c[0x0][0x358] ;  /* 0x00006b00ff0677ac */ /* 0x000ee80008000a00 */
[----:B------:R-:W0:Y:S01]  /*0070*/  LDC R2, c[0x0][0x370] ;  /* 0x0000dc00ff027b82 */ /* 0x000e220000000800 */
[----:B------:R-:W4:Y:S02]  /*0080*/  LDCU UR5, c[0x0][0x360] ;  /* 0x00006c00ff0577ac */ /* 0x000f240008000800 */
[----:B----4-:R-:W-:Y:S01]  /*0090*/  MOV R4, UR5 ;  /* 0x0000000500047c02 */ /* 0x010fe20008000f00 */
[----:B0-----:R-:W-:-:S02]  /*00a0*/  IMAD R2, R2, UR4, R5 ;  /* 0x0000000402027c24 */ /* 0x001fc4000f8e0205 */
[----:B------:R-:W-:Y:S02]  /*00b0*/  HFMA2 R5, -RZ, RZ, 0, 0 ;  /* 0x00000000ff057431 */ /* 0x000fe400000001ff */
[----:B--2---:R-:W-:-:S05]  /*00c0*/  IMAD R0, R2, UR5, R3 ;  /* 0x0000000502007c24 */ /* 0x004fca000f8e0203 */
[----:B-1----:R-:W-:-:S13]  /*00d0*/  ISETP.GE.AND P0, PT, R0, UR8, PT ;  /* 0x0000000800007c0c */ /* 0x002fda000bf06270 */
[----:B---3--:R-:W-:Y:S05]  /*00e0*/  @P0 BRA `(.L_x_1) ;  /* 0x0000000000580947 */ /* 0x008fea0003800000 */
[----:B------:R-:W0:Y:S01]  /*00f0*/  LDC.64 R6, c[0x0][0x380] ;  /* 0x0000e000ff067b82 */ /* 0x000e220000000a00 */
[----:B------:R-:W-:-:S04]  /*0100*/  IMAD R5, R0, 0x3, RZ ;  /* 0x0000000300057824 */ /* 0x000fc800078e02ff */
[----:B0-----:R-:W-:-:S05]  /*0110*/  IMAD.WIDE R6, R5, 0x4, R6 ;  /* 0x0000000405067825 */ /* 0x001fca00078e0206 */
[----:B------:R-:W2:Y:S04]  /*0120*/  LDG.E R5, desc[UR6][R6.64+0x4] ;  /* 0x0000040606057981 */ /* 0x000ea8000c1e1900 */
[----:B------:R-:W3:Y:S04]  /*0130*/  LDG.E R0, desc[UR6][R6.64] ;  /* 0x0000000606007981 */ /* 0x000ee8000c1e1900 */
[----:B------:R-:W4:Y:S01]  /*0140*/  LDG.E R8, desc[UR6][R6.64+0x8] ;  /* 0x0000080606087981 */ /* 0x000f22000c1e1900 */
[----:B------:R-:W-:Y:S01]  /*0150*/  BSSY.RECONVERGENT B1, `(.L_x_1) ;  /* 0x000000f000017945 */ /* 0x000fe20003800200 */
[----:B--2---:R-:W-:-:S04]  /*0160*/  FMUL R5, R5, R5 ;  /* 0x0000000505057220 */ /* 0x004fc80000400000 */
[----:B---3--:R-:W-:-:S04]  /*0170*/  FFMA R5, R0, R0, R5 ;  /* 0x0000000000057223 */ /* 0x008fc80000000005 */
[----:B----4-:R-:W-:-:S04]  /*0180*/  FFMA R0, R8, R8, R5 ;  /* 0x0000000808007223 */ /* 0x010fc80000000005 */
[----:B------:R0:W1:Y:S01]  /*0190*/  MUFU.RSQ R5, R0 ;  /* 0x0000000000057308 */ /* 0x0000620000001400 */
[----:B------:R-:W-:-:S04]  /*01a0*/  IADD3 R8, PT, PT, R0, -0xd000000, RZ ;  /* 0xf300000000087810 */ /* 0x000fc80007ffe0ff */
[----:B------:R-:W-:-:S13]  /*01b0*/  ISETP.GT.U32.AND P0, PT, R8, 0x727fffff, PT ;  /* 0x727fffff0800780c */ /* 0x000fda0003f04070 */
[----:B01----:R-:W-:Y:S05]  /*01c0*/  @!P0 BRA `(.L_x_2) ;  /* 0x00000000000c8947 */ /* 0x003fea0003800000 */
[----:B------:R-:W-:-:S07]  /*01d0*/  MOV R10, 0x1f0 ;  /* 0x000001f0000a7802 */ /* 0x000fce0000000f00 */
[----:B------:R-:W-:Y:S05]  /*01e0*/  CALL.REL.NOINC `($__internal_0_$__cuda_sm20_sqrt_rn_f32_slowpath) ;  /* 0x00000000009c7944 */ /* 0x000fea0003c00000 */
[----:B------:R-:W-:Y:S05]  /*01f0*/  BRA `(.L_x_3) ;  /* 0x0000000000107947 */ /* 0x000fea0003800000 */
.L_x_2:
[----:B------:R-:W-:Y:S01]  /*0200*/  FMUL.FTZ R7, R0, R5 ;  /* 0x0000000500077220 */ /* 0x000fe20000410000 */
[----:B------:R-:W-:-:S03]  /*0210*/  FMUL.FTZ R5, R5, 0.5 ;  /* 0x3f00000005057820 */ /* 0x000fc60000410000 */
[----:B------:R-:W-:-:S04]  /*0220*/  FFMA R0, -R7, R7, R0 ;  /* 0x0000000707007223 */ /* 0x000fc80000000100 */
[----:B------:R-:W-:-:S07]  /*0230*/  FFMA R5, R0, R5, R7 ;  /* 0x0000000500057223 */ /* 0x000fce0000000007 */
.L_x_3:
[----:B------:R-:W-:Y:S05]  /*0240*/  BSYNC.RECONVERGENT B1 ;  /* 0x0000000000017941 */ /* 0x000fea0003800200 */
.L_x_1:
[----:B------:R-:W-:Y:S05]  /*0250*/  BSYNC.RECONVERGENT B0 ;  /* 0x0000000000007941 */ /* 0x000fea0003800200 */
.L_x_0:
[----:B------:R-:W0:Y:S01]  /*0260*/  S2UR UR5, SR_CgaCtaId ;  /* 0x00000000000579c3 */ /* 0x000e220000008800 */
[----:B------:R-:W-:Y:S01]  /*0270*/  UMOV UR4, 0x400 ;  /* 0x0000040000047882 */ /* 0x000fe20000000000 */
[----:B------:R-:W-:Y:S01]  /*0280*/  ISETP.GE.U32.AND P0, PT, R4, 0x2, PT ;  /* 0x000000020400780c */ /* 0x000fe20003f06070 */
[----:B0-----:R-:W-:-:S06]  /*0290*/  ULEA UR4, UR5, UR4, 0x18 ;  /* 0x0000000405047291 */ /* 0x001fcc000f8ec0ff */
[----:B------:R-:W-:-:S05]  /*02a0*/  LEA R0, R3, UR4, 0x2 ;  /* 0x0000000403007c11 */ /* 0x000fca000f8e10ff */
[----:B------:R0:W-:Y:S01]  /*02b0*/  STS [R0], R5 ;  /* 0x0000000500007388 */ /* 0x0001e20000000800 */
[----:B------:R-:W-:Y:S06]  /*02c0*/  BAR.SYNC.DEFER_BLOCKING 0x0 ;  /* 0x0000000000007b1d */ /* 0x000fec0000010000 */
[----:B------:R-:W-:Y:S05]  /*02d0*/  @!P0 BRA `(.L_x_4) ;  /* 0x0000000000388947 */ /* 0x000fea0003800000 */
.L_x_7:
[----:B------:R-:W-:Y:S01]  /*02e0*/  MOV R7, R4 ;  /* 0x0000000400077202 */ /* 0x000fe20000000f00 */
[----:B------:R-:W-:Y:S01]  /*02f0*/  BSSY.RECONVERGENT B0, `(.L_x_5) ;  /* 0x0000009000007945 */ /* 0x000fe20003800200 */
[----:B------:R-:W-:-:S04]  /*0300*/  SHF.R.U32.HI R4, RZ, 0x1, R4 ;  /* 0x00000001ff047819 */ /* 0x000fc80000011604 */
[----:B------:R-:W-:-:S13]  /*0310*/  ISETP.GE.U32.AND P0, PT, R3, R4, PT ;  /* 0x000000040300720c */ /* 0x000fda0003f06070 */
[----:B-1----:R-:W-:Y:S05]  /*0320*/  @P0 BRA `(.L_x_6) ;  /* 0x0000000000140947 */ /* 0x002fea0003800000 */
[----:B------:R-:W-:Y:S01]  /*0330*/  IMAD R6, R4, 0x4, R0 ;  /* 0x0000000404067824 */ /* 0x000fe200078e0200 */
[----:B0-----:R-:W-:Y:S05]  /*0340*/  LDS R5, [R0] ;  /* 0x0000000000057984 */ /* 0x001fea0000000800 */
[----:B------:R-:W0:Y:S02]  /*0350*/  LDS R6, [R6] ;  /* 0x0000000006067984 */ /* 0x000e240000000800 */
[----:B0-----:R-:W-:-:S13]  /*0360*/  FSETP.GEU.AND P0, PT, R5, R6, PT ;  /* 0x000000060500720b */ /* 0x001fda0003f0e000 */
[----:B------:R1:W-:Y:S02]  /*0370*/  @!P0 STS [R0], R6 ;  /* 0x0000000600008388 */ /* 0x0003e40000000800 */
.L_x_6:
[----:B------:R-:W-:Y:S05]  /*0380*/  BSYNC.RECONVERGENT B0 ;  /* 0x0000000000007941 */ /* 0x000fea0003800200 */
.L_x_5:
[----:B------:R-:W-:Y:S01]  /*0390*/  BAR.SYNC.DEFER_BLOCKING 0x0 ;  /* 0x0000000000007b1d */ /* 0x000fe20000010000 */
[----:B------:R-:W-:-:S13]  /*03a0*/  ISETP.GT.U32.AND P0, PT, R7, 0x3, PT ;  /* 0x000000030700780c */ /* 0x000fda0003f04070 */
[----:B------:R-:W-:Y:S05]  /*03b0*/  @P0 BRA `(.L_x_7) ;  /* 0xfffffffc00c80947 */ /* 0x000fea000383ffff */
.L_x_4:
[----:B------:R-:W-:-:S13]  /*03c0*/  ISETP.NE.AND P0, PT, R3, RZ, PT ;  /* 0x000000ff0300720c */ /* 0x000fda0003f05270 */
[----:B------:R-:W-:Y:S05]  /*03d0*/  @P0 EXIT ;  /* 0x000000000000094d */ /* 0x000fea0003800000 */
[----:B------:R-:W2:Y:S01]  /*03e0*/  S2UR UR5, SR_CgaCtaId ;  /* 0x00000000000579c3 */ /* 0x000ea20000008800 */
[----:B------:R-:W-:-:S07]  /*03f0*/  UMOV UR4, 0x400 ;  /* 0x0000040000047882 */ /* 0x000fce0000000000 */
[----:B0-----:R-:W0:Y:S01]  /*0400*/  LDC.64 R4, c[0x0][0x390] ;  /* 0x0000e400ff047b82 */ /* 0x001e220000000a00 */
[----:B--2---:R-:W-:Y:S01]  /*0410*/  ULEA UR4, UR5, UR4, 0x18 ;  /* 0x0000000405047291 */ /* 0x004fe2000f8ec0ff */
[----:B0-----:R-:W-:-:S08]  /*0420*/  IMAD.WIDE R2, R2, 0x4, R4 ;  /* 0x0000000402027825 */ /* 0x001fd000078e0204 */
[----:B------:R-:W0:Y:S04]  /*0430*/  LDS R7, [UR4] ;  /* 0x00000004ff077984 */ /* 0x000e280008000800 */
[----:B0-----:R-:W-:Y:S01]  /*0440*/  STG.E desc[UR6][R2.64], R7 ;  /* 0x0000000702007986 */ /* 0x001fe2000c101906 */
[----:B------:R-:W-:Y:S05]  /*0450*/  EXIT ;  /* 0x000000000000794d */ /* 0x000fea0003800000 */
        .weak           $__internal_0_$__cuda_sm20_sqrt_rn_f32_slowpath
        .type           $__internal_0_$__cuda_sm20_sqrt_rn_f32_slowpath,@function
        .size           $__internal_0_$__cuda_sm20_sqrt_rn_f32_slowpath,(.L_x_10 - $__internal_0_$__cuda_sm20_sqrt_rn_f32_slowpath)
$__internal_0_$__cuda_sm20_sqrt_rn_f32_slowpath:
[----:B------:R-:W-:-:S13]  /*0460*/  LOP3.LUT P0, RZ, R0, 0x7fffffff, RZ, 0xc0, !PT ;  /* 0x7fffffff00ff7812 */ /* 0x000fda000780c0ff */
[----:B------:R-:W-:Y:S01]  /*0470*/  @!P0 MOV R5, R0 ;  /* 0x0000000000058202 */ /* 0x000fe20000000f00 */
[----:B------:R-:W-:Y:S06]  /*0480*/  @!P0 BRA `(.L_x_8) ;  /* 0x0000000000408947 */ /* 0x000fec0003800000 */
[----:B------:R-:W-:-:S13]  /*0490*/  FSETP.GEU.FTZ.AND P0, PT, R0, RZ, PT ;  /* 0x000000ff0000720b */ /* 0x000fda0003f1e000 */
[----:B------:R-:W-:Y:S01]  /*04a0*/  @!P0 MOV R5, 0x7fffffff ;  /* 0x7fffffff00058802 */ /* 0x000fe20000000f00 */
[----:B------:R-:W-:Y:S06]  /*04b0*/  @!P0 BRA `(.L_x_8) ;  /* 0x0000000000348947 */ /* 0x000fec0003800000 */
[----:B------:R-:W-:-:S13]  /*04c0*/  FSETP.GTU.FTZ.AND P0, PT, |R0|, +INF , PT ;  /* 0x7f8000000000780b */ /* 0x000fda0003f1c200 */
[----:B------:R-:W-:Y:S01]  /*04d0*/  @P0 FADD.FTZ R5, R0, 1 ;  /* 0x3f80000000050421 */ /* 0x000fe20000010000 */
[----:B------:R-:W-:Y:S06]  /*04e0*/  @P0 BRA `(.L_x_8) ;  /* 0x0000000000280947 */ /* 0x000fec0003800000 */
[----:B------:R-:W-:-:S13]  /*04f0*/  FSETP.NEU.FTZ.AND P0, PT, |R0|, +INF , PT ;  /* 0x7f8000000000780b */ /* 0x000fda0003f1d200 */
[----:B------:R-:W-:-:S04]  /*0500*/  @P0 FFMA R6, R0, 1.84467440737095516160e+19, RZ ;  /* 0x5f80000000060823 */ /* 0x000fc800000000ff */
[----:B------:R-:W0:Y:S02]  /*0510*/  @P0 MUFU.RSQ R5, R6 ;  /* 0x0000000600050308 */ /* 0x000e240000001400 */
[----:B0-----:R-:W-:Y:S01]  /*0520*/  @P0 FMUL.FTZ R7, R6, R5 ;  /* 0x0000000506070220 */ /* 0x001fe20000410000 */
[----:B------:R-:W-:Y:S01]  /*0530*/  @P0 FMUL.FTZ R9, R5, 0.5 ;  /* 0x3f00000005090820 */ /* 0x000fe20000410000 */
[----:B------:R-:W-:Y:S02]  /*0540*/  @!P0 IMAD.MOV.U32 R5, RZ, RZ, R0 ;  /* 0x000000ffff058224 */ /* 0x000fe400078e0000 */
[----:B------:R-:W-:-:S04]  /*0550*/  @P0 FADD.FTZ R8, -R7, -RZ ;  /* 0x800000ff07080221 */ /* 0x000fc80000010100 */
[----:B------:R-:W-:-:S04]  /*0560*/  @P0 FFMA R8, R7, R8, R6 ;  /* 0x0000000807080223 */ /* 0x000fc80000000006 */
[----:B------:R-:W-:-:S04]  /*0570*/  @P0 FFMA R8, R8, R9, R7 ;  /* 0x0000000908080223 */ /* 0x000fc80000000007 */
[----:B------:R-:W-:-:S07]  /*0580*/  @P0 FMUL.FTZ R5, R8, 2.3283064365386962891e-10 ;  /* 0x2f80000008050820 */ /* 0x000fce0000410000 */
.L_x_8:
[----:B------:R-:W-:Y:S01]  /*0590*/  HFMA2 R7, -RZ, RZ, 0, 0 ;  /* 0x00000000ff077431 */ /* 0x000fe200000001ff */
[----:B------:R-:W-:-:S04]  /*05a0*/  MOV R6, R10 ;  /* 0x0000000a00067202 */ /* 0x000fc80000000f00 */
[----:B------:R-:W-:Y:S05]  /*05b0*/  RET.REL.NODEC R6 `(_Z25get_maximum_vector_kernelPKfiPf) ;  /* 0xfffffff806907950 */ /* 0x000fea0003c3ffff */
.L_x_9:
[----:B------:R-:W-:-:S00]  /*05c0*/  BRA `(.L_x_9) ;  /* 0xfffffffc00fc7947 */ /* 0x000fc0000383ffff */
[----:B------:R-:W-:-:S00]  /*05d0*/  NOP ;  /* 0x0000000000007918 */ /* 0x000fc00000000000 */
        /* <DEDUP_REMOVED lines=10> */
.L_x_10:


//--------------------- .nv.shared._Z25get_maximum_vector_kernelPKfiPf --------------------------
	.section	.nv.shared._Z25get_maximum_vector_kernelPKfiPf,"aw",@nobits
	.sectionflags	@""
	.align	4
.nv.shared._Z25get_maximum_vector_kernelPKfiPf:
	.zero		2048


//--------------------- .nv.shared.reserved.0     --------------------------
	.section	.nv.shared.reserved.0,"aw",@nobits
	.weak		__nv_reservedSMEM_offset_0_alias
	.size		__nv_reservedSMEM_offset_0_alias, 0, 64
	.other		__nv_reservedSMEM_offset_0_alias,@"STO_CUDA_RESERVED_SHARED STV_DEFAULT"
__nv_reservedSMEM_offset_0_alias:
	.zero		0
	.zero		64


//--------------------- .nv.constant0._Z25get_maximum_vector_kernelPKfiPf --------------------------
	.section	.nv.constant0._Z25get_maximum_vector_kernelPKfiPf,"a",@progbits
	.sectionflags	@""
	.align	4
.nv.constant0._Z25get_maximum_vector_kernelPKfiPf:
	.zero		920


//--------------------- SYMBOLS --------------------------

	.type		.nv.reservedSmem.offset0,@object
	.size		.nv.reservedSmem.offset0,0x4
	.type		.nv.reservedSmem.cap,@object
	.size		.nv.reservedSmem.cap,0x4
